	.headerflags	@"EF_CUDA_TEXMODE_UNIFIED EF_CUDA_64BIT_ADDRESS EF_CUDA_ACCELERATORS EF_CUDA_SM90 EF_CUDA_VIRTUAL_SM(EF_CUDA_SM90)"
	.elftype	@"ET_EXEC"


//--------------------- .nv.info                  --------------------------
	.section	.nv.info,"",@"SHT_CUDA_INFO"
	.align	4


	//----- nvinfo : EIATTR_REGCOUNT
	.align		4
        /*0000*/ 	.byte	0x04, 0x2f
        /*0002*/ 	.short	(.L_1 - .L_0)
	.align		4
.L_0:
        /*0004*/ 	.word	index@(triton_poi_fused_cat_18)
        /*0008*/ 	.word	0x00000012


	//----- nvinfo : EIATTR_MIN_STACK_SIZE
	.align		4
.L_1:
        /*000c*/ 	.byte	0x04, 0x12
        /*000e*/ 	.short	(.L_3 - .L_2)
	.align		4
.L_2:
        /*0010*/ 	.word	index@(triton_poi_fused_cat_18)
        /*0014*/ 	.word	0x00000000


	//----- nvinfo : EIATTR_FRAME_SIZE
	.align		4
.L_3:
        /*0018*/ 	.byte	0x04, 0x11
        /*001a*/ 	.short	(.L_5 - .L_4)
	.align		4
.L_4:
        /*001c*/ 	.word	index@(triton_poi_fused_cat_18)
        /*0020*/ 	.word	0x00000000


	//----- nvinfo : EIATTR_MIN_STACK_SIZE
	.align		4
.L_5:
        /*0024*/ 	.byte	0x04, 0x12
        /*0026*/ 	.short	(.L_7 - .L_6)
	.align		4
.L_6:
        /*0028*/ 	.word	index@(triton_poi_fused_cat_18)
        /*002c*/ 	.word	0x00000000
.L_7:


//--------------------- .nv.info.triton_poi_fused_cat_18 --------------------------
	.section	.nv.info.triton_poi_fused_cat_18,"",@"SHT_CUDA_INFO"
	.sectionflags	@""
	.align	4


	//----- nvinfo : EIATTR_CUDA_API_VERSION
	.align		4
        /*0000*/ 	.byte	0x04, 0x37
        /*0002*/ 	.short	(.L_9 - .L_8)
.L_8:
        /*0004*/ 	.word	0x0000007c


	//----- nvinfo : EIATTR_KPARAM_INFO
	.align		4
.L_9:
        /*0008*/ 	.byte	0x04, 0x17
        /*000a*/ 	.short	(.L_11 - .L_10)
.L_10:
        /*000c*/ 	.word	0x00000000
        /*0010*/ 	.short	0x0002
        /*0012*/ 	.short	0x0010
        /*0014*/ 	.byte	0x00, 0xf0, 0x11, 0x00


	//----- nvinfo : EIATTR_KPARAM_INFO
	.align		4
.L_11:
        /*0018*/ 	.byte	0x04, 0x17
        /*001a*/ 	.short	(.L_13 - .L_12)
.L_12:
        /*001c*/ 	.word	0x00000000
        /*0020*/ 	.short	0x0001
        /*0022*/ 	.short	0x0008
        /*0024*/ 	.byte	0x00, 0xf4, 0x21, 0x00


	//----- nvinfo : EIATTR_KPARAM_INFO
	.align		4
.L_13:
        /*0028*/ 	.byte	0x04, 0x17
        /*002a*/ 	.short	(.L_15 - .L_14)
.L_14:
        /*002c*/ 	.word	0x00000000
        /*0030*/ 	.short	0x0000
        /*0032*/ 	.short	0x0000
        /*0034*/ 	.byte	0x00, 0xf4, 0x21, 0x00


	//----- nvinfo : EIATTR_SPARSE_MMA_MASK
	.align		4
.L_15:
        /*0038*/ 	.byte	0x03, 0x50
        /*003a*/ 	.short	0x0000


	//----- nvinfo : EIATTR_MAXREG_COUNT
	.align		4
        /*003c*/ 	.byte	0x03, 0x1b
        /*003e*/ 	.short	0x00ff


	//----- nvinfo : EIATTR_EXIT_INSTR_OFFSETS
	.align		4
        /*0040*/ 	.byte	0x04, 0x1c
        /*0042*/ 	.short	(.L_17 - .L_16)


	//   ....[0]....
.L_16:
        /*0044*/ 	.word	0x00000160


	//   ....[1]....
        /*0048*/ 	.word	0x00000180


	//----- nvinfo : EIATTR_REQNTID
	.align		4
.L_17:
        /*004c*/ 	.byte	0x04, 0x10
        /*004e*/ 	.short	(.L_19 - .L_18)
.L_18:
        /*0050*/ 	.word	0x00000020
        /*0054*/ 	.word	0x00000001
        /*0058*/ 	.word	0x00000001


	//----- nvinfo : EIATTR_CBANK_PARAM_SIZE
	.align		4
.L_19:
        /*005c*/ 	.byte	0x03, 0x19
        /*005e*/ 	.short	0x0014


	//----- nvinfo : EIATTR_PARAM_CBANK
	.align		4
        /*0060*/ 	.byte	0x04, 0x0a
        /*0062*/ 	.short	(.L_21 - .L_20)
	.align		4
.L_20:
        /*0064*/ 	.word	index@(.nv.constant0.triton_poi_fused_cat_18)
        /*0068*/ 	.short	0x0210
        /*006a*/ 	.short	0x0014


	//----- nvinfo : EIATTR_SW_WAR
	.align		4
.L_21:
        /*006c*/ 	.byte	0x04, 0x36
        /*006e*/ 	.short	(.L_23 - .L_22)
.L_22:
        /*0070*/ 	.word	0x00000008
.L_23:


//--------------------- .nv.callgraph             --------------------------
	.section	.nv.callgraph,"",@"SHT_CUDA_CALLGRAPH"
	.align	4
	.sectionentsize	8
	.align		4
        /*0000*/ 	.word	0x00000000
	.align		4
        /*0004*/ 	.word	0xffffffff
	.align		4
        /*0008*/ 	.word	0x00000000
	.align		4
        /*000c*/ 	.word	0xfffffffe
	.align		4
        /*0010*/ 	.word	0x00000000
	.align		4
        /*0014*/ 	.word	0xfffffffd
	.align		4
        /*0018*/ 	.word	0x00000000
	.align		4
        /*001c*/ 	.word	0xfffffffc


//--------------------- .text.triton_poi_fused_cat_18 --------------------------
	.section	.text.triton_poi_fused_cat_18,"ax",@progbits
	.align	128
        .global         triton_poi_fused_cat_18
        .type           triton_poi_fused_cat_18,@function
        .size           triton_poi_fused_cat_18,(.L_x_1 - triton_poi_fused_cat_18)
        .other          triton_poi_fused_cat_18,@"STO_CUDA_ENTRY STV_DEFAULT"
triton_poi_fused_cat_18:
.text.triton_poi_fused_cat_18:
[----:B------:R-:W0:Y:S02]  /*0000*/  LDC R1, c[0x0][0x28] ;  /* 0x00000a00ff017b82 */ /* 0x000e240000000800 */
[----:B------:R-:W1:Y:S01]  /*0010*/  S2R R0, SR_TID.X ;  /* 0x0000000000007919 */ /* 0x000e620000002100 */
[----:B------:R-:W2:Y:S01]  /*0020*/  LDC.64 R4, c[0x0][0x210] ;  /* 0x00008400ff047b82 */ /* 0x000ea20000000a00 */
[----:B------:R-:W-:Y:S01]  /*0030*/  IMAD.MOV.U32 R13, RZ, RZ, RZ ;  /* 0x000000ffff0d7224 */ /* 0x000fe200078e00ff */
[----:B------:R-:W-:Y:S01]  /*0040*/  ULDC.64 UR4, c[0x0][0x208] ;  /* 0x0000820000047ab9 */ /* 0x000fe20000000a00 */
[----:B------:R-:W3:Y:S05]  /*0050*/  S2R R3, SR_CTAID.X ;  /* 0x0000000000037919 */ /* 0x000eea0000002500 */
[----:B------:R-:W4:Y:S01]  /*0060*/  LDC.64 R8, c[0x0][0x218] ;  /* 0x00008600ff087b82 */ /* 0x000f220000000a00 */
[----:B-1----:R-:W-:-:S04]  /*0070*/  LOP3.LUT R0, R0, 0x1f, RZ, 0xc0, !PT ;  /* 0x0000001f00007812 */ /* 0x002fc800078ec0ff */
[----:B---3--:R-:W-:-:S04]  /*0080*/  LEA R0, R3, R0, 0x6 ;  /* 0x0000000003007211 */ /* 0x008fc800078e30ff */
[C---:B------:R-:W-:Y:S02]  /*0090*/  ISETP.GE.AND P0, PT, R0.reuse, 0x40, PT ;  /* 0x000000400000780c */ /* 0x040fe40003f06270 */
[----:B------:R-:W-:Y:S02]  /*00a0*/  SHF.L.U32 R7, R0, 0x4, RZ ;  /* 0x0000000400077819 */ /* 0x000fe400000006ff */
[----:B------:R-:W-:-:S03]  /*00b0*/  IADD3 R6, R0, 0x20, RZ ;  /* 0x0000002000067810 */ /* 0x000fc60007ffe0ff */
[----:B--2---:R-:W-:Y:S01]  /*00c0*/  IMAD.WIDE R2, R7, 0x4, R4 ;  /* 0x0000000407027825 */ /* 0x004fe200078e0204 */
[C---:B------:R-:W-:Y:S02]  /*00d0*/  ISETP.GE.AND P1, PT, R6.reuse, 0x40, PT ;  /* 0x000000400600780c */ /* 0x040fe40003f26270 */
[----:B------:R-:W-:-:S03]  /*00e0*/  SHF.L.U32 R11, R6, 0x4, RZ ;  /* 0x00000004060b7819 */ /* 0x000fc600000006ff */
[----:B------:R-:W2:Y:S01]  /*00f0*/  @!P0 LDG.E.EL R13, desc[UR4][R2.64+0x34] ;  /* 0x00003404020d8981 */ /* 0x000ea2000c2e1900 */
[----:B------:R-:W-:Y:S02]  /*0100*/  IMAD.MOV.U32 R15, RZ, RZ, RZ ;  /* 0x000000ffff0f7224 */ /* 0x000fe400078e00ff */
[----:B------:R-:W-:-:S04]  /*0110*/  IMAD.WIDE R4, R11, 0x4, R4 ;  /* 0x000000040b047825 */ /* 0x000fc800078e0204 */
[--C-:B----4-:R-:W-:Y:S01]  /*0120*/  IMAD.WIDE R6, R7, 0x4, R8.reuse ;  /* 0x0000000407067825 */ /* 0x110fe200078e0208 */
[----:B------:R1:W5:Y:S03]  /*0130*/  @!P1 LDG.E.EL R15, desc[UR4][R4.64+0x34] ;  /* 0x00003404040f9981 */ /* 0x000366000c2e1900 */
[----:B------:R-:W-:Y:S01]  /*0140*/  IMAD.WIDE R8, R11, 0x4, R8 ;  /* 0x000000040b087825 */ /* 0x000fe200078e0208 */
[----:B--2---:R1:W-:Y:S01]  /*0150*/  @!P0 STG.E desc[UR4][R6.64], R13 ;  /* 0x0000000d06008986 */ /* 0x0043e2000c101904 */
[----:B------:R-:W-:Y:S05]  /*0160*/  @P1 EXIT ;  /* 0x000000000000194d */ /* 0x000fea0003800000 */
[----:B-----5:R-:W-:Y:S01]  /*0170*/  STG.E desc[UR4][R8.64], R15 ;  /* 0x0000000f08007986 */ /* 0x020fe2000c101904 */
[----:B------:R-:W-:Y:S05]  /*0180*/  EXIT ;  /* 0x000000000000794d */ /* 0x000fea0003800000 */
.L_x_0:
[----:B------:R-:W-:-:S00]  /*0190*/  BRA `(.L_x_0) ;  /* 0xfffffffc00fc7947 */ /* 0x000fc0000383ffff */
[----:B------:R-:W-:-:S00]  /*01a0*/  NOP ;  /* 0x0000000000007918 */ /* 0x000fc00000000000 */
        /* <DEDUP_REMOVED lines=13> */
.L_x_1:


//--------------------- .nv.constant0.triton_poi_fused_cat_18 --------------------------
	.section	.nv.constant0.triton_poi_fused_cat_18,"a",@progbits
	.sectionflags	@""
	.align	4
.nv.constant0.triton_poi_fused_cat_18:
	.zero		548
